	.headerflags	@"EF_CUDA_TEXMODE_UNIFIED EF_CUDA_64BIT_ADDRESS EF_CUDA_ACCELERATORS EF_CUDA_SM90 EF_CUDA_VIRTUAL_SM(EF_CUDA_SM90)"
	.elftype	@"ET_EXEC"


//--------------------- .nv.info                  --------------------------
	.section	.nv.info,"",@"SHT_CUDA_INFO"
	.align	4


	//----- nvinfo : EIATTR_REGCOUNT
	.align		4
        /*0000*/ 	.byte	0x04, 0x2f
        /*0002*/ 	.short	(.L_1 - .L_0)
	.align		4
.L_0:
        /*0004*/ 	.word	index@(triton_poi_fused_max_pool2d_with_indices_12)
        /*0008*/ 	.word	0x0000001f


	//----- nvinfo : EIATTR_MIN_STACK_SIZE
	.align		4
.L_1:
        /*000c*/ 	.byte	0x04, 0x12
        /*000e*/ 	.short	(.L_3 - .L_2)
	.align		4
.L_2:
        /*0010*/ 	.word	index@(triton_poi_fused_max_pool2d_with_indices_12)
        /*0014*/ 	.word	0x00000000


	//----- nvinfo : EIATTR_FRAME_SIZE
	.align		4
.L_3:
        /*0018*/ 	.byte	0x04, 0x11
        /*001a*/ 	.short	(.L_5 - .L_4)
	.align		4
.L_4:
        /*001c*/ 	.word	index@(triton_poi_fused_max_pool2d_with_indices_12)
        /*0020*/ 	.word	0x00000000


	//----- nvinfo : EIATTR_MIN_STACK_SIZE
	.align		4
.L_5:
        /*0024*/ 	.byte	0x04, 0x12
        /*0026*/ 	.short	(.L_7 - .L_6)
	.align		4
.L_6:
        /*0028*/ 	.word	index@(triton_poi_fused_max_pool2d_with_indices_12)
        /*002c*/ 	.word	0x00000000
.L_7:


//--------------------- .nv.info.triton_poi_fused_max_pool2d_with_indices_12 --------------------------
	.section	.nv.info.triton_poi_fused_max_pool2d_with_indices_12,"",@"SHT_CUDA_INFO"
	.sectionflags	@""
	.align	4


	//----- nvinfo : EIATTR_CUDA_API_VERSION
	.align		4
        /*0000*/ 	.byte	0x04, 0x37
        /*0002*/ 	.short	(.L_9 - .L_8)
.L_8:
        /*0004*/ 	.word	0x0000007c


	//----- nvinfo : EIATTR_KPARAM_INFO
	.align		4
.L_9:
        /*0008*/ 	.byte	0x04, 0x17
        /*000a*/ 	.short	(.L_11 - .L_10)
.L_10:
        /*000c*/ 	.word	0x00000000
        /*0010*/ 	.short	0x0004
        /*0012*/ 	.short	0x001c
        /*0014*/ 	.byte	0x00, 0xf0, 0x11, 0x00


	//----- nvinfo : EIATTR_KPARAM_INFO
	.align		4
.L_11:
        /*0018*/ 	.byte	0x04, 0x17
        /*001a*/ 	.short	(.L_13 - .L_12)
.L_12:
        /*001c*/ 	.word	0x00000000
        /*0020*/ 	.short	0x0003
        /*0022*/ 	.short	0x0018
        /*0024*/ 	.byte	0x00, 0xf0, 0x11, 0x00


	//----- nvinfo : EIATTR_KPARAM_INFO
	.align		4
.L_13:
        /*0028*/ 	.byte	0x04, 0x17
        /*002a*/ 	.short	(.L_15 - .L_14)
.L_14:
        /*002c*/ 	.word	0x00000000
        /*0030*/ 	.short	0x0002
        /*0032*/ 	.short	0x0010
        /*0034*/ 	.byte	0x00, 0xf4, 0x21, 0x00


	//----- nvinfo : EIATTR_KPARAM_INFO
	.align		4
.L_15:
        /*0038*/ 	.byte	0x04, 0x17
        /*003a*/ 	.short	(.L_17 - .L_16)
.L_16:
        /*003c*/ 	.word	0x00000000
        /*0040*/ 	.short	0x0001
        /*0042*/ 	.short	0x0008
        /*0044*/ 	.byte	0x00, 0xf4, 0x21, 0x00


	//----- nvinfo : EIATTR_KPARAM_INFO
	.align		4
.L_17:
        /*0048*/ 	.byte	0x04, 0x17
        /*004a*/ 	.short	(.L_19 - .L_18)
.L_18:
        /*004c*/ 	.word	0x00000000
        /*0050*/ 	.short	0x0000
        /*0052*/ 	.short	0x0000
        /*0054*/ 	.byte	0x00, 0xf4, 0x21, 0x00


	//----- nvinfo : EIATTR_SPARSE_MMA_MASK
	.align		4
.L_19:
        /*0058*/ 	.byte	0x03, 0x50
        /*005a*/ 	.short	0x0000


	//----- nvinfo : EIATTR_MAXREG_COUNT
	.align		4
        /*005c*/ 	.byte	0x03, 0x1b
        /*005e*/ 	.short	0x00ff


	//----- nvinfo : EIATTR_EXIT_INSTR_OFFSETS
	.align		4
        /*0060*/ 	.byte	0x04, 0x1c
        /*0062*/ 	.short	(.L_21 - .L_20)


	//   ....[0]....
.L_20:
        /*0064*/ 	.word	0x00000830


	//   ....[1]....
        /*0068*/ 	.word	0x00000880


	//----- nvinfo : EIATTR_REQNTID
	.align		4
.L_21:
        /*006c*/ 	.byte	0x04, 0x10
        /*006e*/ 	.short	(.L_23 - .L_22)
.L_22:
        /*0070*/ 	.word	0x00000080
        /*0074*/ 	.word	0x00000001
        /*0078*/ 	.word	0x00000001


	//----- nvinfo : EIATTR_CBANK_PARAM_SIZE
	.align		4
.L_23:
        /*007c*/ 	.byte	0x03, 0x19
        /*007e*/ 	.short	0x0020


	//----- nvinfo : EIATTR_PARAM_CBANK
	.align		4
        /*0080*/ 	.byte	0x04, 0x0a
        /*0082*/ 	.short	(.L_25 - .L_24)
	.align		4
.L_24:
        /*0084*/ 	.word	index@(.nv.constant0.triton_poi_fused_max_pool2d_with_indices_12)
        /*0088*/ 	.short	0x0210
        /*008a*/ 	.short	0x0020


	//----- nvinfo : EIATTR_SW_WAR
	.align		4
.L_25:
        /*008c*/ 	.byte	0x04, 0x36
        /*008e*/ 	.short	(.L_27 - .L_26)
.L_26:
        /*0090*/ 	.word	0x00000008
.L_27:


//--------------------- .nv.callgraph             --------------------------
	.section	.nv.callgraph,"",@"SHT_CUDA_CALLGRAPH"
	.align	4
	.sectionentsize	8
	.align		4
        /*0000*/ 	.word	0x00000000
	.align		4
        /*0004*/ 	.word	0xffffffff
	.align		4
        /*0008*/ 	.word	0x00000000
	.align		4
        /*000c*/ 	.word	0xfffffffe
	.align		4
        /*0010*/ 	.word	0x00000000
	.align		4
        /*0014*/ 	.word	0xfffffffd
	.align		4
        /*0018*/ 	.word	0x00000000
	.align		4
        /*001c*/ 	.word	0xfffffffc


//--------------------- .text.triton_poi_fused_max_pool2d_with_indices_12 --------------------------
	.section	.text.triton_poi_fused_max_pool2d_with_indices_12,"ax",@progbits
	.sectionflags	@"SHF_BARRIERS=1"
	.align	128
        .global         triton_poi_fused_max_pool2d_with_indices_12
        .type           triton_poi_fused_max_pool2d_with_indices_12,@function
        .size           triton_poi_fused_max_pool2d_with_indices_12,(.L_x_1 - triton_poi_fused_max_pool2d_with_indices_12)
        .other          triton_poi_fused_max_pool2d_with_indices_12,@"STO_CUDA_ENTRY STV_DEFAULT"
triton_poi_fused_max_pool2d_with_indices_12:
.text.triton_poi_fused_max_pool2d_with_indices_12:
[----:B------:R-:W0:Y:S02]  /*0000*/  LDC R1, c[0x0][0x28] ;  /* 0x00000a00ff017b82 */ /* 0x000e240000000800 */
[----:B------:R-:W1:Y:S01]  /*0010*/  S2R R22, SR_TID.X ;  /* 0x0000000000167919 */ /* 0x000e620000002100 */
[----:B------:R-:W-:Y:S02]  /*0020*/  CS2R R12, SRZ ;  /* 0x00000000000c7805 */ /* 0x000fe4000001ff00 */
[----:B------:R-:W-:Y:S01]  /*0030*/  CS2R R14, SRZ ;  /* 0x00000000000e7805 */ /* 0x000fe2000001ff00 */
[----:B------:R-:W-:Y:S01]  /*0040*/  ULDC.64 UR6, c[0x0][0x208] ;  /* 0x0000820000067ab9 */ /* 0x000fe20000000a00 */
[----:B------:R-:W2:Y:S01]  /*0050*/  S2R R24, SR_CTAID.Y ;  /* 0x0000000000187919 */ /* 0x000ea20000002600 */
[----:B------:R-:W3:Y:S01]  /*0060*/  S2R R0, SR_CTAID.X ;  /* 0x0000000000007919 */ /* 0x000ee20000002500 */
[----:B------:R-:W-:Y:S02]  /*0070*/  CS2R R8, SRZ ;  /* 0x0000000000087805 */ /* 0x000fe4000001ff00 */
[----:B------:R-:W-:Y:S01]  /*0080*/  CS2R R10, SRZ ;  /* 0x00000000000a7805 */ /* 0x000fe2000001ff00 */
[----:B------:R-:W4:Y:S01]  /*0090*/  S2UR UR5, SR_CgaCtaId ;  /* 0x00000000000579c3 */ /* 0x000f220000008800 */
[----:B------:R-:W-:Y:S01]  /*00a0*/  UMOV UR4, 0x400 ;  /* 0x0000040000047882 */ /* 0x000fe20000000000 */
[----:B------:R-:W-:Y:S01]  /*00b0*/  ULDC.64 UR8, c[0x0][0x218] ;  /* 0x0000860000087ab9 */ /* 0x000fe20000000a00 */
[----:B-1----:R-:W-:Y:S01]  /*00c0*/  SHF.R.U32.HI R28, RZ, 0x6, R22 ;  /* 0x00000006ff1c7819 */ /* 0x002fe20000011616 */
[----:B------:R-:W-:-:S02]  /*00d0*/  IMAD.SHL.U32 R4, R22, 0x4, RZ ;  /* 0x0000000416047824 */ /* 0x000fc400078e00ff */
[----:B--2---:R-:W-:Y:S01]  /*00e0*/  IMAD.SHL.U32 R23, R24, 0x2, RZ ;  /* 0x0000000218177824 */ /* 0x004fe200078e00ff */
[----:B------:R-:W-:Y:S02]  /*00f0*/  SGXT.U32 R28, R28, 0x1 ;  /* 0x000000011c1c781a */ /* 0x000fe40000000000 */
[----:B------:R-:W-:Y:S02]  /*0100*/  LOP3.LUT R25, R4, 0xfc, RZ, 0xc0, !PT ;  /* 0x000000fc04197812 */ /* 0x000fe400078ec0ff */
[----:B------:R-:W-:Y:S02]  /*0110*/  LOP3.LUT R26, R23, R28, RZ, 0xfc, !PT ;  /* 0x0000001c171a7212 */ /* 0x000fe400078efcff */
[----:B---3--:R-:W-:Y:S02]  /*0120*/  PRMT R25, R25, 0x6540, R0 ;  /* 0x0000654019197816 */ /* 0x008fe40000000000 */
[----:B------:R-:W-:Y:S02]  /*0130*/  SHF.R.S32.HI R3, RZ, 0x1f, R26 ;  /* 0x0000001fff037819 */ /* 0x000fe4000001141a */
[----:B------:R-:W-:-:S02]  /*0140*/  ISETP.GE.AND P0, PT, R25, 0xc4, PT ;  /* 0x000000c41900780c */ /* 0x000fc40003f06270 */
[----:B------:R-:W-:Y:S02]  /*0150*/  LEA.HI R5, R3, R26, RZ, 0x3 ;  /* 0x0000001a03057211 */ /* 0x000fe400078f18ff */
[----:B------:R-:W1:Y:S01]  /*0160*/  LDC.64 R2, c[0x0][0x210] ;  /* 0x00008400ff027b82 */ /* 0x000e620000000a00 */
[----:B------:R-:W-:Y:S02]  /*0170*/  ISETP.LT.AND P0, PT, R26, 0x100, !P0 ;  /* 0x000001001a00780c */ /* 0x000fe40004701270 */
[----:B------:R-:W-:Y:S02]  /*0180*/  LOP3.LUT R7, R5, 0xfffffff8, RZ, 0xc0, !PT ;  /* 0xfffffff805077812 */ /* 0x000fe400078ec0ff */
[----:B------:R-:W-:-:S03]  /*0190*/  SHF.R.S32.HI R27, RZ, 0x3, R5 ;  /* 0x00000003ff1b7819 */ /* 0x000fc60000011405 */
[----:B------:R-:W-:Y:S01]  /*01a0*/  IMAD.IADD R4, R26, 0x1, -R7 ;  /* 0x000000011a047824 */ /* 0x000fe200078e0a07 */
[----:B------:R-:W-:-:S03]  /*01b0*/  CS2R R6, SRZ ;  /* 0x0000000000067805 */ /* 0x000fc6000001ff00 */
[----:B------:R-:W-:-:S04]  /*01c0*/  IMAD R4, R4, 0x188, R25 ;  /* 0x0000018804047824 */ /* 0x000fc800078e0219 */
[----:B------:R-:W-:Y:S01]  /*01d0*/  IMAD R27, R27, 0x1880, R4 ;  /* 0x000018801b1b7824 */ /* 0x000fe200078e0204 */
[----:B------:R-:W-:-:S03]  /*01e0*/  CS2R R4, SRZ ;  /* 0x0000000000047805 */ /* 0x000fc6000001ff00 */
[C---:B------:R-:W-:Y:S02]  /*01f0*/  VIADD R19, R27.reuse, 0xc4 ;  /* 0x000000c41b137836 */ /* 0x040fe40000000000 */
[----:B-1----:R-:W-:-:S04]  /*0200*/  IMAD.WIDE R16, R27, 0x4, R2 ;  /* 0x000000041b107825 */ /* 0x002fc800078e0202 */
[----:B------:R-:W-:Y:S01]  /*0210*/  IMAD.WIDE R18, R19, 0x4, R2 ;  /* 0x0000000413127825 */ /* 0x000fe200078e0202 */
[----:B------:R1:W2:Y:S04]  /*0220*/  @P0 LDG.E.EL.128 R4, desc[UR6][R16.64] ;  /* 0x0000000610040981 */ /* 0x0002a8000c2e1d00 */
[----:B------:R3:W2:Y:S01]  /*0230*/  @P0 LDG.E.EL.128 R12, desc[UR6][R18.64] ;  /* 0x00000006120c0981 */ /* 0x0006a2000c2e1d00 */
[----:B------:R-:W-:-:S04]  /*0240*/  VIADD R21, R27, 0xc40 ;  /* 0x00000c401b157836 */ /* 0x000fc80000000000 */
[----:B------:R-:W-:-:S05]  /*0250*/  IMAD.WIDE R20, R21, 0x4, R2 ;  /* 0x0000000415147825 */ /* 0x000fca00078e0202 */
[----:B------:R-:W5:Y:S01]  /*0260*/  @P0 LDG.E.EL.128 R8, desc[UR6][R20.64] ;  /* 0x0000000614080981 */ /* 0x000f62000c2e1d00 */
[----:B------:R-:W-:Y:S01]  /*0270*/  VIADD R27, R27, 0xd04 ;  /* 0x00000d041b1b7836 */ /* 0x000fe20000000000 */
[----:B-1----:R-:W-:Y:S02]  /*0280*/  CS2R R16, SRZ ;  /* 0x0000000000107805 */ /* 0x002fe4000001ff00 */
[----:B---3--:R-:W-:Y:S01]  /*0290*/  CS2R R18, SRZ ;  /* 0x0000000000127805 */ /* 0x008fe2000001ff00 */
[----:B------:R-:W-:-:S05]  /*02a0*/  IMAD.WIDE R2, R27, 0x4, R2 ;  /* 0x000000041b027825 */ /* 0x000fca00078e0202 */
[----:B------:R1:W3:Y:S01]  /*02b0*/  @P0 LDG.E.EL.128 R16, desc[UR6][R2.64] ;  /* 0x0000000602100981 */ /* 0x0002e2000c2e1d00 */
[----:B----4-:R-:W-:Y:S01]  /*02c0*/  UPRMT UR4, UR5, 0x654, UR4 ;  /* 0x0000065405047896 */ /* 0x010fe20008000004 */
[----:B------:R-:W-:Y:S01]  /*02d0*/  IMAD R25, R26, 0xc4, R25 ;  /* 0x000000c41a197824 */ /* 0x000fe200078e0219 */
[----:B-1----:R-:W1:Y:S02]  /*02e0*/  S2R R3, SR_TID.X ;  /* 0x0000000000037919 */ /* 0x002e640000002100 */
[----:B-1----:R-:W-:-:S05]  /*02f0*/  IMAD.SHL.U32 R3, R3, 0x8, RZ ;  /* 0x0000000803037824 */ /* 0x002fca00078e00ff */
[----:B------:R-:W-:Y:S02]  /*0300*/  LOP3.LUT R28, R28, 0x1f8, R3, 0xf8, !PT ;  /* 0x000001f81c1c7812 */ /* 0x000fe400078ef803 */
[----:B--2---:R-:W-:Y:S02]  /*0310*/  FSETP.GT.AND P4, PT, R15, R7, PT ;  /* 0x000000070f00720b */ /* 0x004fe40003f84000 */
[----:B------:R-:W-:Y:S02]  /*0320*/  FSETP.GT.AND P3, PT, R14, R6, PT ;  /* 0x000000060e00720b */ /* 0x000fe40003f64000 */
[----:B------:R-:W-:Y:S02]  /*0330*/  FSETP.GT.AND P2, PT, R13, R5, PT ;  /* 0x000000050d00720b */ /* 0x000fe40003f44000 */
[----:B------:R-:W-:Y:S02]  /*0340*/  FSETP.NAN.AND P5, PT, R15, R15, PT ;  /* 0x0000000f0f00720b */ /* 0x000fe40003fa8000 */
[----:B------:R-:W-:-:S02]  /*0350*/  FSETP.GT.AND P1, PT, R12, R4, PT ;  /* 0x000000040c00720b */ /* 0x000fc40003f24000 */
[C---:B------:R-:W-:Y:S02]  /*0360*/  FSETP.NAN.AND P6, PT, R14.reuse, R14, PT ;  /* 0x0000000e0e00720b */ /* 0x040fe40003fc8000 */
[----:B------:R-:W-:Y:S02]  /*0370*/  SEL R2, RZ, 0x1, !P4 ;  /* 0x00000001ff027807 */ /* 0x000fe40006000000 */
[----:B------:R-:W-:Y:S02]  /*0380*/  @!P4 SEL R15, R15, R7, P5 ;  /* 0x000000070f0fc207 */ /* 0x000fe40002800000 */
[C---:B------:R-:W-:Y:S02]  /*0390*/  FSETP.NAN.AND P5, PT, R13.reuse, R13, PT ;  /* 0x0000000d0d00720b */ /* 0x040fe40003fa8000 */
[----:B------:R-:W-:Y:S02]  /*03a0*/  @!P3 SEL R14, R14, R6, P6 ;  /* 0x000000060e0eb207 */ /* 0x000fe40003000000 */
[----:B------:R-:W-:-:S02]  /*03b0*/  @!P2 SEL R13, R13, R5, P5 ;  /* 0x000000050d0da207 */ /* 0x000fc40002800000 */
[C---:B------:R-:W-:Y:S02]  /*03c0*/  FSETP.NAN.AND P6, PT, R12.reuse, R12, PT ;  /* 0x0000000c0c00720b */ /* 0x040fe40003fc8000 */
[----:B-----5:R-:W-:Y:S02]  /*03d0*/  FSETP.NAN.AND P5, PT, R11, R11, PT ;  /* 0x0000000b0b00720b */ /* 0x020fe40003fa8000 */
[----:B------:R-:W-:Y:S02]  /*03e0*/  @!P1 SEL R12, R12, R4, P6 ;  /* 0x000000040c0c9207 */ /* 0x000fe40003000000 */
[----:B------:R-:W-:Y:S02]  /*03f0*/  SEL R6, RZ, 0x1, !P2 ;  /* 0x00000001ff067807 */ /* 0x000fe40005000000 */
[----:B------:R-:W-:Y:S02]  /*0400*/  FSETP.NAN.AND P6, PT, R10, R10, PT ;  /* 0x0000000a0a00720b */ /* 0x000fe40003fc8000 */
[----:B------:R-:W-:-:S02]  /*0410*/  FSETP.NAN.AND P2, PT, R9, R9, PT ;  /* 0x000000090900720b */ /* 0x000fc40003f48000 */
[----:B------:R-:W-:Y:S02]  /*0420*/  SEL R5, RZ, 0x1, !P1 ;  /* 0x00000001ff057807 */ /* 0x000fe40004800000 */
[----:B------:R-:W-:Y:S02]  /*0430*/  FSETP.GEU.AND P1, PT, R15, R11, PT ;  /* 0x0000000b0f00720b */ /* 0x000fe40003f2e000 */
[----:B------:R-:W-:Y:S02]  /*0440*/  SEL R4, RZ, 0x1, !P3 ;  /* 0x00000001ff047807 */ /* 0x000fe40005800000 */
[----:B------:R-:W-:Y:S02]  /*0450*/  FSETP.NAN.AND P3, PT, R8, R8, PT ;  /* 0x000000080800720b */ /* 0x000fe40003f68000 */
[----:B------:R-:W-:Y:S02]  /*0460*/  @!P5 SEL R11, R11, R15, !P1 ;  /* 0x0000000f0b0bd207 */ /* 0x000fe40004800000 */
[----:B------:R-:W-:-:S02]  /*0470*/  FSETP.GEU.AND P4, PT, R14, R10, PT ;  /* 0x0000000a0e00720b */ /* 0x000fc40003f8e000 */
[----:B------:R-:W-:Y:S02]  /*0480*/  FSETP.GEU.AND P5, PT, R13, R9, PT ;  /* 0x000000090d00720b */ /* 0x000fe40003fae000 */
[----:B------:R-:W-:Y:S02]  /*0490*/  @!P6 SEL R10, R10, R14, !P4 ;  /* 0x0000000e0a0ae207 */ /* 0x000fe40006000000 */
[----:B------:R-:W-:Y:S02]  /*04a0*/  @!P2 SEL R9, R9, R13, !P5 ;  /* 0x0000000d0909a207 */ /* 0x000fe40006800000 */
[----:B---3--:R-:W-:Y:S02]  /*04b0*/  FSETP.NAN.AND P6, PT, R18, R18, PT ;  /* 0x000000121200720b */ /* 0x008fe40003fc8000 */
[----:B------:R-:W-:Y:S02]  /*04c0*/  FSETP.GEU.AND P2, PT, R12, R8, PT ;  /* 0x000000080c00720b */ /* 0x000fe40003f4e000 */
[----:B------:R-:W-:-:S02]  /*04d0*/  SEL R2, R2, 0x2, P1 ;  /* 0x0000000202027807 */ /* 0x000fc40000800000 */
[----:B------:R-:W-:Y:S02]  /*04e0*/  @!P3 SEL R8, R8, R12, !P2 ;  /* 0x0000000c0808b207 */ /* 0x000fe40005000000 */
[-C--:B------:R-:W-:Y:S02]  /*04f0*/  FSETP.NAN.AND P3, PT, R17, R17.reuse, PT ;  /* 0x000000111100720b */ /* 0x080fe40003f68000 */
[----:B------:R-:W-:Y:S02]  /*0500*/  FSETP.GEU.AND P1, PT, R10, R18, PT ;  /* 0x000000120a00720b */ /* 0x000fe40003f2e000 */
[----:B------:R-:W-:Y:S02]  /*0510*/  LOP3.LUT R7, R3, 0x1f8, RZ, 0xc0, !PT ;  /* 0x000001f803077812 */ /* 0x000fe400078ec0ff */
[----:B------:R-:W-:Y:S02]  /*0520*/  @!P6 SEL R18, R18, R10, !P1 ;  /* 0x0000000a1212e207 */ /* 0x000fe40004800000 */
[----:B------:R-:W-:-:S02]  /*0530*/  FSETP.GEU.AND P6, PT, R9, R17, PT ;  /* 0x000000110900720b */ /* 0x000fc40003fce000 */
[----:B------:R-:W-:Y:S02]  /*0540*/  LEA R7, R7, UR4, 0x2 ;  /* 0x0000000407077c11 */ /* 0x000fe4000f8e10ff */
[----:B------:R-:W-:Y:S02]  /*0550*/  SEL R6, R6, 0x2, P5 ;  /* 0x0000000206067807 */ /* 0x000fe40002800000 */
[----:B------:R-:W-:Y:S01]  /*0560*/  @!P3 SEL R17, R17, R9, !P6 ;  /* 0x000000091111b207 */ /* 0x000fe20007000000 */
[----:B------:R-:W-:Y:S01]  /*0570*/  IMAD R28, R28, 0x4, R7 ;  /* 0x000000041c1c7824 */ /* 0x000fe200078e0207 */
[----:B------:R-:W-:Y:S02]  /*0580*/  SEL R5, R5, 0x2, P2 ;  /* 0x0000000205057807 */ /* 0x000fe40001000000 */
[-C--:B------:R-:W-:Y:S02]  /*0590*/  FSETP.NAN.AND P5, PT, R16, R16.reuse, PT ;  /* 0x000000101000720b */ /* 0x080fe40003fa8000 */
[----:B------:R-:W-:Y:S01]  /*05a0*/  FSETP.NAN.AND P2, PT, R19, R19, PT ;  /* 0x000000131300720b */ /* 0x000fe20003f48000 */
[----:B------:R-:W-:Y:S01]  /*05b0*/  STS [R28+0x20], R18 ;  /* 0x000020121c007388 */ /* 0x000fe20000000800 */
[----:B------:R-:W-:-:S02]  /*05c0*/  FSETP.GEU.AND P3, PT, R8, R16, PT ;  /* 0x000000100800720b */ /* 0x000fc40003f6e000 */
[----:B------:R-:W-:Y:S01]  /*05d0*/  SEL R4, R4, 0x2, P4 ;  /* 0x0000000204047807 */ /* 0x000fe20002000000 */
[----:B------:R-:W-:Y:S01]  /*05e0*/  STS [R28+0x10], R17 ;  /* 0x000010111c007388 */ /* 0x000fe20000000800 */
[----:B------:R-:W-:Y:S02]  /*05f0*/  FSETP.GEU.AND P4, PT, R11, R19, PT ;  /* 0x000000130b00720b */ /* 0x000fe40003f8e000 */
[----:B------:R-:W-:Y:S02]  /*0600*/  SEL R7, R5, 0x3, P3 ;  /* 0x0000000305077807 */ /* 0x000fe40001800000 */
[----:B------:R-:W-:Y:S02]  /*0610*/  SEL R6, R6, 0x3, P6 ;  /* 0x0000000306067807 */ /* 0x000fe40003000000 */
[----:B------:R-:W-:Y:S02]  /*0620*/  SEL R5, R4, 0x3, P1 ;  /* 0x0000000304057807 */ /* 0x000fe40000800000 */
[----:B------:R-:W-:-:S02]  /*0630*/  SEL R2, R2, 0x3, P4 ;  /* 0x0000000302027807 */ /* 0x000fc40002000000 */
[----:B------:R-:W-:Y:S02]  /*0640*/  PRMT R9, R7, 0x3340, R6 ;  /* 0x0000334007097816 */ /* 0x000fe40000000006 */
[----:B------:R-:W-:Y:S02]  /*0650*/  PRMT R2, R5, 0x3340, R2 ;  /* 0x0000334005027816 */ /* 0x000fe40000000002 */
[----:B------:R-:W-:Y:S01]  /*0660*/  IADD3 R6, P1, R25, UR8, RZ ;  /* 0x0000000819067c10 */ /* 0x000fe2000ff3e0ff */
[----:B------:R-:W1:Y:S01]  /*0670*/  LDC.64 R4, c[0x0][0x220] ;  /* 0x00008800ff047b82 */ /* 0x000e620000000a00 */
[----:B------:R-:W-:Y:S02]  /*0680*/  @!P5 SEL R16, R16, R8, !P3 ;  /* 0x000000081010d207 */ /* 0x000fe40005800000 */
[----:B------:R-:W-:Y:S02]  /*0690*/  @!P2 SEL R19, R19, R11, !P4 ;  /* 0x0000000b1313a207 */ /* 0x000fe40006000000 */
[----:B------:R-:W-:Y:S01]  /*06a0*/  LEA.HI.X.SX32 R7, R25, UR9, 0x1, P1 ;  /* 0x0000000919077c11 */ /* 0x000fe200088f0eff */
[----:B------:R-:W-:Y:S01]  /*06b0*/  STS [R28], R16 ;  /* 0x000000101c007388 */ /* 0x000fe20000000800 */
[----:B------:R-:W-:-:S02]  /*06c0*/  PRMT R13, R9, 0x5410, R2 ;  /* 0x00005410090d7816 */ /* 0x000fc40000000002 */
[----:B------:R-:W-:Y:S01]  /*06d0*/  LOP3.LUT R3, R3, 0x3f8, RZ, 0xc0, !PT ;  /* 0x000003f803037812 */ /* 0x000fe200078ec0ff */
[----:B------:R-:W-:Y:S01]  /*06e0*/  STS [R28+0x30], R19 ;  /* 0x000030131c007388 */ /* 0x000fe20000000800 */
[----:B------:R-:W-:Y:S02]  /*06f0*/  SHF.R.S32.HI R8, RZ, 0x1e, R24 ;  /* 0x0000001eff087819 */ /* 0x000fe40000011418 */
[----:B------:R-:W-:Y:S01]  /*0700*/  IADD3 R12, R3, UR4, R3 ;  /* 0x00000004030c7c10 */ /* 0x000fe2000fffe003 */
[----:B------:R2:W-:Y:S01]  /*0710*/  @P0 STG.E desc[UR6][R6.64], R13 ;  /* 0x0000000d06000986 */ /* 0x0005e2000c101906 */
[----:B------:R-:W-:Y:S02]  /*0720*/  SGXT R8, R8, 0x1 ;  /* 0x000000010808781a */ /* 0x000fe40000000200 */
[----:B------:R-:W-:Y:S01]  /*0730*/  LOP3.LUT R9, R22, 0x7f, RZ, 0xc0, !PT ;  /* 0x0000007f16097812 */ /* 0x000fe200078ec0ff */
[----:B------:R-:W-:Y:S01]  /*0740*/  BAR.SYNC.DEFER_BLOCKING 0x0 ;  /* 0x0000000000007b1d */ /* 0x000fe20000010000 */
[----:B------:R-:W-:-:S02]  /*0750*/  LEA.HI R8, R8, R23, RZ, 0x6 ;  /* 0x0000001708087211 */ /* 0x000fc400078f30ff */
[----:B------:R-:W-:Y:S02]  /*0760*/  PRMT R9, R9, 0x6540, R0 ;  /* 0x0000654009097816 */ /* 0x000fe40000000000 */
[----:B------:R-:W-:Y:S02]  /*0770*/  LOP3.LUT R10, R8, 0xffffffc0, RZ, 0xc0, !PT ;  /* 0xffffffc0080a7812 */ /* 0x000fe400078ec0ff */
[----:B------:R-:W-:Y:S02]  /*0780*/  SHF.R.S32.HI R8, RZ, 0x6, R8 ;  /* 0x00000006ff087819 */ /* 0x000fe40000011408 */
[C---:B------:R-:W-:Y:S01]  /*0790*/  ISETP.GE.AND P0, PT, R23.reuse, 0x100, PT ;  /* 0x000001001700780c */ /* 0x040fe20003f06270 */
[----:B------:R-:W-:Y:S01]  /*07a0*/  IMAD.IADD R11, R23, 0x1, -R10 ;  /* 0x00000001170b7824 */ /* 0x000fe200078e0a0a */
[C---:B------:R-:W-:Y:S02]  /*07b0*/  LOP3.LUT R0, R9.reuse, 0x80, RZ, 0xfc, !PT ;  /* 0x0000008009007812 */ /* 0x040fe400078efcff */
[----:B------:R-:W-:Y:S01]  /*07c0*/  ISETP.LT.AND P1, PT, R9, 0xc4, !P0 ;  /* 0x000000c40900780c */ /* 0x000fe20004721270 */
[----:B------:R-:W-:Y:S01]  /*07d0*/  IMAD R8, R8, 0x3100, R11 ;  /* 0x0000310008087824 */ /* 0x000fe200078e020b */
[----:B------:R-:W-:-:S03]  /*07e0*/  ISETP.LT.AND P0, PT, R0, 0xc4, !P0 ;  /* 0x000000c40000780c */ /* 0x000fc60004701270 */
[----:B--2---:R-:W-:-:S04]  /*07f0*/  IMAD R7, R9, 0x40, R8 ;  /* 0x0000004009077824 */ /* 0x004fc800078e0208 */
[----:B-1----:R-:W-:Y:S01]  /*0800*/  IMAD.WIDE R6, R7, 0x4, R4 ;  /* 0x0000000407067825 */ /* 0x002fe200078e0204 */
[----:B------:R-:W1:Y:S04]  /*0810*/  LDS.64 R2, [R12] ;  /* 0x000000000c027984 */ /* 0x000e680000000a00 */
[----:B-1----:R1:W-:Y:S01]  /*0820*/  @P1 STG.E.64 desc[UR6][R6.64], R2 ;  /* 0x0000000206001986 */ /* 0x0023e2000c101b06 */
[----:B------:R-:W-:Y:S05]  /*0830*/  @!P0 EXIT ;  /* 0x000000000000894d */ /* 0x000fea0003800000 */
[----:B------:R-:W0:Y:S01]  /*0840*/  LDS.64 R12, [R12+0x800] ;  /* 0x000800000c0c7984 */ /* 0x000e220000000a00 */
[----:B-1----:R-:W-:-:S04]  /*0850*/  IMAD R3, R0, 0x40, R8 ;  /* 0x0000004000037824 */ /* 0x002fc800078e0208 */
[----:B------:R-:W-:-:S05]  /*0860*/  IMAD.WIDE R4, R3, 0x4, R4 ;  /* 0x0000000403047825 */ /* 0x000fca00078e0204 */
[----:B0-----:R-:W-:Y:S01]  /*0870*/  STG.E.64 desc[UR6][R4.64], R12 ;  /* 0x0000000c04007986 */ /* 0x001fe2000c101b06 */
[----:B------:R-:W-:Y:S05]  /*0880*/  EXIT ;  /* 0x000000000000794d */ /* 0x000fea0003800000 */
.L_x_0:
[----:B------:R-:W-:-:S00]  /*0890*/  BRA `(.L_x_0) ;  /* 0xfffffffc00fc7947 */ /* 0x000fc0000383ffff */
[----:B------:R-:W-:-:S00]  /*08a0*/  NOP ;  /* 0x0000000000007918 */ /* 0x000fc00000000000 */
        /* <DEDUP_REMOVED lines=13> */
.L_x_1:


//--------------------- .nv.shared.triton_poi_fused_max_pool2d_with_indices_12 --------------------------
	.section	.nv.shared.triton_poi_fused_max_pool2d_with_indices_12,"aw",@nobits
	.sectionflags	@""
	.align	16
	.zero		1024


//--------------------- .nv.constant0.triton_poi_fused_max_pool2d_with_indices_12 --------------------------
	.section	.nv.constant0.triton_poi_fused_max_pool2d_with_indices_12,"a",@progbits
	.sectionflags	@""
	.align	4
.nv.constant0.triton_poi_fused_max_pool2d_with_indices_12:
	.zero		560
